//
// Generated by NVIDIA NVVM Compiler
//
// Compiler Build ID: CL-36424714
// Cuda compilation tools, release 13.0, V13.0.88
// Based on NVVM 20.0.0
//

.version 9.0
.target sm_100
.address_size 64

	// .globl	_Z6matAddPfS_S_ii

.visible .entry _Z6matAddPfS_S_ii(
	.param .u64 .ptr .align 1 _Z6matAddPfS_S_ii_param_0,
	.param .u64 .ptr .align 1 _Z6matAddPfS_S_ii_param_1,
	.param .u64 .ptr .align 1 _Z6matAddPfS_S_ii_param_2,
	.param .u32 _Z6matAddPfS_S_ii_param_3,
	.param .u32 _Z6matAddPfS_S_ii_param_4
)
{
	.reg .pred 	%p<4>;
	.reg .b32 	%r<12>;
	.reg .b32 	%f<4>;
	.reg .b64 	%rd<11>;

	ld.param.u64 	%rd1, [_Z6matAddPfS_S_ii_param_0];
	ld.param.u64 	%rd2, [_Z6matAddPfS_S_ii_param_1];
	ld.param.u64 	%rd3, [_Z6matAddPfS_S_ii_param_2];
	ld.param.u32 	%r3, [_Z6matAddPfS_S_ii_param_3];
	ld.param.u32 	%r4, [_Z6matAddPfS_S_ii_param_4];
	mov.u32 	%r5, %ctaid.y;
	mov.u32 	%r6, %ntid.y;
	mov.u32 	%r7, %tid.y;
	mad.lo.s32 	%r1, %r5, %r6, %r7;
	mov.u32 	%r8, %ctaid.x;
	mov.u32 	%r9, %ntid.x;
	mov.u32 	%r10, %tid.x;
	mad.lo.s32 	%r2, %r8, %r9, %r10;
	setp.ge.s32 	%p1, %r1, %r3;
	setp.ge.s32 	%p2, %r2, %r4;
	or.pred  	%p3, %p1, %p2;
	@%p3 bra 	$L__BB0_2;
	cvta.to.global.u64 	%rd4, %rd1;
	cvta.to.global.u64 	%rd5, %rd2;
	cvta.to.global.u64 	%rd6, %rd3;
	mad.lo.s32 	%r11, %r3, %r1, %r2;
	mul.wide.s32 	%rd7, %r11, 4;
	add.s64 	%rd8, %rd4, %rd7;
	ld.global.f32 	%f1, [%rd8];
	add.s64 	%rd9, %rd5, %rd7;
	ld.global.f32 	%f2, [%rd9];
	add.f32 	%f3, %f1, %f2;
	add.s64 	%rd10, %rd6, %rd7;
	st.global.f32 	[%rd10], %f3;
$L__BB0_2:
	ret;

}
	// .globl	_Z6MatMulPfS_S_iii
.visible .entry _Z6MatMulPfS_S_iii(
	.param .u64 .ptr .align 1 _Z6MatMulPfS_S_iii_param_0,
	.param .u64 .ptr .align 1 _Z6MatMulPfS_S_iii_param_1,
	.param .u64 .ptr .align 1 _Z6MatMulPfS_S_iii_param_2,
	.param .u32 _Z6MatMulPfS_S_iii_param_3,
	.param .u32 _Z6MatMulPfS_S_iii_param_4,
	.param .u32 _Z6MatMulPfS_S_iii_param_5
)
{
	.reg .pred 	%p<13>;
	.reg .b32 	%r<41>;
	.reg .b32 	%f<68>;
	.reg .b64 	%rd<53>;

	ld.param.u64 	%rd7, [_Z6MatMulPfS_S_iii_param_0];
	ld.param.u64 	%rd8, [_Z6MatMulPfS_S_iii_param_1];
	ld.param.u64 	%rd6, [_Z6MatMulPfS_S_iii_param_2];
	ld.param.u32 	%r20, [_Z6MatMulPfS_S_iii_param_3];
	ld.param.u32 	%r18, [_Z6MatMulPfS_S_iii_param_4];
	ld.param.u32 	%r19, [_Z6MatMulPfS_S_iii_param_5];
	cvta.to.global.u64 	%rd1, %rd8;
	cvta.to.global.u64 	%rd2, %rd7;
	mov.u32 	%r21, %ctaid.y;
	mov.u32 	%r22, %ntid.y;
	mov.u32 	%r23, %tid.y;
	mad.lo.s32 	%r1, %r21, %r22, %r23;
	mov.u32 	%r24, %ctaid.x;
	mov.u32 	%r25, %ntid.x;
	mov.u32 	%r26, %tid.x;
	mad.lo.s32 	%r2, %r24, %r25, %r26;
	setp.ge.s32 	%p1, %r1, %r20;
	setp.ge.s32 	%p2, %r2, %r19;
	or.pred  	%p3, %p1, %p2;
	@%p3 bra 	$L__BB1_14;
	setp.lt.s32 	%p4, %r18, 1;
	mov.f32 	%f67, 0f00000000;
	@%p4 bra 	$L__BB1_13;
	mul.lo.s32 	%r3, %r18, %r1;
	and.b32  	%r4, %r18, 7;
	setp.lt.u32 	%p5, %r18, 8;
	mov.f32 	%f67, 0f00000000;
	mov.b32 	%r39, 0;
	@%p5 bra 	$L__BB1_5;
	and.b32  	%r39, %r18, 2147483640;
	neg.s32 	%r37, %r39;
	shl.b32 	%r7, %r19, 3;
	mul.wide.u32 	%rd9, %r3, 4;
	add.s64 	%rd10, %rd9, %rd2;
	add.s64 	%rd52, %rd10, 16;
	mov.f32 	%f67, 0f00000000;
	mul.wide.s32 	%rd13, %r19, 4;
	mov.u32 	%r36, %r2;
$L__BB1_4:
	.pragma "nounroll";
	ld.global.f32 	%f17, [%rd52+-16];
	mul.wide.s32 	%rd11, %r36, 4;
	add.s64 	%rd12, %rd1, %rd11;
	ld.global.f32 	%f18, [%rd12];
	fma.rn.f32 	%f19, %f17, %f18, %f67;
	ld.global.f32 	%f20, [%rd52+-12];
	add.s64 	%rd14, %rd12, %rd13;
	ld.global.f32 	%f21, [%rd14];
	fma.rn.f32 	%f22, %f20, %f21, %f19;
	ld.global.f32 	%f23, [%rd52+-8];
	add.s64 	%rd15, %rd14, %rd13;
	ld.global.f32 	%f24, [%rd15];
	fma.rn.f32 	%f25, %f23, %f24, %f22;
	ld.global.f32 	%f26, [%rd52+-4];
	add.s64 	%rd16, %rd15, %rd13;
	ld.global.f32 	%f27, [%rd16];
	fma.rn.f32 	%f28, %f26, %f27, %f25;
	ld.global.f32 	%f29, [%rd52];
	add.s64 	%rd17, %rd16, %rd13;
	ld.global.f32 	%f30, [%rd17];
	fma.rn.f32 	%f31, %f29, %f30, %f28;
	ld.global.f32 	%f32, [%rd52+4];
	add.s64 	%rd18, %rd17, %rd13;
	ld.global.f32 	%f33, [%rd18];
	fma.rn.f32 	%f34, %f32, %f33, %f31;
	ld.global.f32 	%f35, [%rd52+8];
	add.s64 	%rd19, %rd18, %rd13;
	ld.global.f32 	%f36, [%rd19];
	fma.rn.f32 	%f37, %f35, %f36, %f34;
	ld.global.f32 	%f38, [%rd52+12];
	add.s64 	%rd20, %rd19, %rd13;
	ld.global.f32 	%f39, [%rd20];
	fma.rn.f32 	%f67, %f38, %f39, %f37;
	add.s32 	%r37, %r37, 8;
	add.s32 	%r36, %r36, %r7;
	add.s64 	%rd52, %rd52, 32;
	setp.ne.s32 	%p6, %r37, 0;
	@%p6 bra 	$L__BB1_4;
$L__BB1_5:
	setp.eq.s32 	%p7, %r4, 0;
	@%p7 bra 	$L__BB1_13;
	and.b32  	%r13, %r18, 3;
	setp.lt.u32 	%p8, %r4, 4;
	@%p8 bra 	$L__BB1_8;
	add.s32 	%r28, %r39, %r3;
	mul.wide.u32 	%rd21, %r28, 4;
	add.s64 	%rd22, %rd2, %rd21;
	ld.global.f32 	%f41, [%rd22];
	mad.lo.s32 	%r29, %r39, %r19, %r2;
	mul.wide.s32 	%rd23, %r29, 4;
	add.s64 	%rd24, %rd1, %rd23;
	ld.global.f32 	%f42, [%rd24];
	fma.rn.f32 	%f43, %f41, %f42, %f67;
	cvt.u64.u32 	%rd25, %r3;
	cvt.u64.u32 	%rd26, %r39;
	add.s64 	%rd27, %rd26, %rd25;
	shl.b64 	%rd28, %rd27, 2;
	add.s64 	%rd29, %rd2, %rd28;
	ld.global.f32 	%f44, [%rd29+4];
	mul.wide.s32 	%rd30, %r19, 4;
	add.s64 	%rd31, %rd24, %rd30;
	ld.global.f32 	%f45, [%rd31];
	fma.rn.f32 	%f46, %f44, %f45, %f43;
	ld.global.f32 	%f47, [%rd29+8];
	add.s64 	%rd32, %rd31, %rd30;
	ld.global.f32 	%f48, [%rd32];
	fma.rn.f32 	%f49, %f47, %f48, %f46;
	ld.global.f32 	%f50, [%rd29+12];
	add.s64 	%rd33, %rd32, %rd30;
	ld.global.f32 	%f51, [%rd33];
	fma.rn.f32 	%f67, %f50, %f51, %f49;
	add.s32 	%r39, %r39, 4;
$L__BB1_8:
	setp.eq.s32 	%p9, %r13, 0;
	@%p9 bra 	$L__BB1_13;
	setp.eq.s32 	%p10, %r13, 1;
	@%p10 bra 	$L__BB1_11;
	add.s32 	%r30, %r39, %r3;
	mul.wide.u32 	%rd34, %r30, 4;
	add.s64 	%rd35, %rd2, %rd34;
	ld.global.f32 	%f53, [%rd35];
	mad.lo.s32 	%r31, %r39, %r19, %r2;
	mul.wide.s32 	%rd36, %r31, 4;
	add.s64 	%rd37, %rd1, %rd36;
	ld.global.f32 	%f54, [%rd37];
	fma.rn.f32 	%f55, %f53, %f54, %f67;
	cvt.u64.u32 	%rd38, %r3;
	cvt.u64.u32 	%rd39, %r39;
	add.s64 	%rd40, %rd39, %rd38;
	shl.b64 	%rd41, %rd40, 2;
	add.s64 	%rd42, %rd2, %rd41;
	ld.global.f32 	%f56, [%rd42+4];
	mul.wide.s32 	%rd43, %r19, 4;
	add.s64 	%rd44, %rd37, %rd43;
	ld.global.f32 	%f57, [%rd44];
	fma.rn.f32 	%f67, %f56, %f57, %f55;
	add.s32 	%r39, %r39, 2;
$L__BB1_11:
	and.b32  	%r32, %r18, 1;
	setp.eq.b32 	%p11, %r32, 1;
	not.pred 	%p12, %p11;
	@%p12 bra 	$L__BB1_13;
	add.s32 	%r33, %r39, %r3;
	mul.wide.u32 	%rd45, %r33, 4;
	add.s64 	%rd46, %rd2, %rd45;
	ld.global.f32 	%f58, [%rd46];
	mad.lo.s32 	%r34, %r39, %r19, %r2;
	mul.wide.s32 	%rd47, %r34, 4;
	add.s64 	%rd48, %rd1, %rd47;
	ld.global.f32 	%f59, [%rd48];
	fma.rn.f32 	%f67, %f58, %f59, %f67;
$L__BB1_13:
	mad.lo.s32 	%r35, %r19, %r1, %r2;
	cvta.to.global.u64 	%rd49, %rd6;
	mul.wide.s32 	%rd50, %r35, 4;
	add.s64 	%rd51, %rd49, %rd50;
	st.global.f32 	[%rd51], %f67;
$L__BB1_14:
	ret;

}


// ===== COMPILED SASS (sm_100) =====

	.target	sm_100

	.elftype	@"ET_EXEC"


//--------------------- .note.nv.tkinfo           --------------------------
	.section	.note.nv.tkinfo,"",@"SHT_NOTE"
	.sectionflags	@"SHF_NOTE_NV_TKINFO"
	.tkinfo
        /*0018*/ 	.word	0x00000002
        /*0030*/ 	.string	""
        /*0030*/ 	.string	"ptxas"
        /*0030*/ 	.string	"Cuda compilation tools, release 13.0, V13.0.88"
        /*0030*/ 	.string	"Build cuda_13.0.r13.0/compiler.36424714_0"
        /*0030*/ 	.string	"-arch sm_100 -m 64 "



//--------------------- .note.nv.cuinfo           --------------------------
	.section	.note.nv.cuinfo,"",@"SHT_NOTE"
	.sectionflags	@"SHF_NOTE_NV_CUINFO"
        /*0018*/ 	.short	0x0002
        /*001a*/ 	.short	0x0064
        /*001c*/ 	.short	0x0082
	.zero		2


//--------------------- .nv.info                  --------------------------
	.section	.nv.info,"",@"SHT_CUDA_INFO"
	.align	4


	//----- nvinfo : EIATTR_REGCOUNT
	.align		4
        /*0000*/ 	.byte	0x04, 0x2f
        /*0002*/ 	.short	(.L_1 - .L_0)
	.align		4
.L_0:
        /*0004*/ 	.word	index@(_Z6matAddPfS_S_ii)
        /*0008*/ 	.word	0x0000000c


	//----- nvinfo : EIATTR_FRAME_SIZE
	.align		4
.L_1:
        /*000c*/ 	.byte	0x04, 0x11
        /*000e*/ 	.short	(.L_3 - .L_2)
	.align		4
.L_2:
        /*0010*/ 	.word	index@(_Z6matAddPfS_S_ii)
        /*0014*/ 	.word	0x00000000


	//----- nvinfo : EIATTR_REGCOUNT
	.align		4
.L_3:
        /*0018*/ 	.byte	0x04, 0x2f
        /*001a*/ 	.short	(.L_5 - .L_4)
	.align		4
.L_4:
        /*001c*/ 	.word	index@(_Z6MatMulPfS_S_iii)
        /*0020*/ 	.word	0x00000020


	//----- nvinfo : EIATTR_FRAME_SIZE
	.align		4
.L_5:
        /*0024*/ 	.byte	0x04, 0x11
        /*0026*/ 	.short	(.L_7 - .L_6)
	.align		4
.L_6:
        /*0028*/ 	.word	index@(_Z6MatMulPfS_S_iii)
        /*002c*/ 	.word	0x00000000


	//----- nvinfo : EIATTR_MIN_STACK_SIZE
	.align		4
.L_7:
        /*0030*/ 	.byte	0x04, 0x12
        /*0032*/ 	.short	(.L_9 - .L_8)
	.align		4
.L_8:
        /*0034*/ 	.word	index@(_Z6MatMulPfS_S_iii)
        /*0038*/ 	.word	0x00000000


	//----- nvinfo : EIATTR_MIN_STACK_SIZE
	.align		4
.L_9:
        /*003c*/ 	.byte	0x04, 0x12
        /*003e*/ 	.short	(.L_11 - .L_10)
	.align		4
.L_10:
        /*0040*/ 	.word	index@(_Z6matAddPfS_S_ii)
        /*0044*/ 	.word	0x00000000
.L_11:


//--------------------- .nv.compat                --------------------------
	.section	.nv.compat,"",@"SHT_CUDA_COMPAT_INFO"
	.align	4
        /*0000*/ 	.byte	0x02, 0x09, 0x00, 0x00, 0x02, 0x02, 0x01, 0x00, 0x02, 0x05, 0x05, 0x00, 0x03, 0x07, 0x01, 0x01
        /*0010*/ 	.byte	0x02, 0x03, 0x00, 0x00, 0x02, 0x06, 0x01, 0x00, 0x04, 0x0b, 0x08, 0x00, 0x09, 0x00, 0x00, 0x00
        /*0020*/ 	.byte	0x00, 0x00, 0x00, 0x00


//--------------------- .nv.info._Z6MatMulPfS_S_iii --------------------------
	.section	.nv.info._Z6MatMulPfS_S_iii,"",@"SHT_CUDA_INFO"
	.sectionflags	@""
	.align	4


	//----- nvinfo : EIATTR_CUDA_API_VERSION
	.align		4
        /*0000*/ 	.byte	0x04, 0x37
        /*0002*/ 	.short	(.L_13 - .L_12)
.L_12:
        /*0004*/ 	.word	0x00000082


	//----- nvinfo : EIATTR_KPARAM_INFO
	.align		4
.L_13:
        /*0008*/ 	.byte	0x04, 0x17
        /*000a*/ 	.short	(.L_15 - .L_14)
.L_14:
        /*000c*/ 	.word	0x00000000
        /*0010*/ 	.short	0x0005
        /*0012*/ 	.short	0x0020
        /*0014*/ 	.byte	0x00, 0xf0, 0x11, 0x00


	//----- nvinfo : EIATTR_KPARAM_INFO
	.align		4
.L_15:
        /*0018*/ 	.byte	0x04, 0x17
        /*001a*/ 	.short	(.L_17 - .L_16)
.L_16:
        /*001c*/ 	.word	0x00000000
        /*0020*/ 	.short	0x0004
        /*0022*/ 	.short	0x001c
        /*0024*/ 	.byte	0x00, 0xf0, 0x11, 0x00


	//----- nvinfo : EIATTR_KPARAM_INFO
	.align		4
.L_17:
        /*0028*/ 	.byte	0x04, 0x17
        /*002a*/ 	.short	(.L_19 - .L_18)
.L_18:
        /*002c*/ 	.word	0x00000000
        /*0030*/ 	.short	0x0003
        /*0032*/ 	.short	0x0018
        /*0034*/ 	.byte	0x00, 0xf0, 0x11, 0x00


	//----- nvinfo : EIATTR_KPARAM_INFO
	.align		4
.L_19:
        /*0038*/ 	.byte	0x04, 0x17
        /*003a*/ 	.short	(.L_21 - .L_20)
.L_20:
        /*003c*/ 	.word	0x00000000
        /*0040*/ 	.short	0x0002
        /*0042*/ 	.short	0x0010
        /*0044*/ 	.byte	0x00, 0xf5, 0x21, 0x00


	//----- nvinfo : EIATTR_KPARAM_INFO
	.align		4
.L_21:
        /*0048*/ 	.byte	0x04, 0x17
        /*004a*/ 	.short	(.L_23 - .L_22)
.L_22:
        /*004c*/ 	.word	0x00000000
        /*0050*/ 	.short	0x0001
        /*0052*/ 	.short	0x0008
        /*0054*/ 	.byte	0x00, 0xf5, 0x21, 0x00


	//----- nvinfo : EIATTR_KPARAM_INFO
	.align		4
.L_23:
        /*0058*/ 	.byte	0x04, 0x17
        /*005a*/ 	.short	(.L_25 - .L_24)
.L_24:
        /*005c*/ 	.word	0x00000000
        /*0060*/ 	.short	0x0000
        /*0062*/ 	.short	0x0000
        /*0064*/ 	.byte	0x00, 0xf5, 0x21, 0x00


	//----- nvinfo : EIATTR_SPARSE_MMA_MASK
	.align		4
.L_25:
        /*0068*/ 	.byte	0x03, 0x50
        /*006a*/ 	.short	0x0000


	//----- nvinfo : EIATTR_MAXREG_COUNT
	.align		4
        /*006c*/ 	.byte	0x03, 0x1b
        /*006e*/ 	.short	0x00ff


	//----- nvinfo : EIATTR_MERCURY_ISA_VERSION
	.align		4
        /*0070*/ 	.byte	0x03, 0x5f
        /*0072*/ 	.short	0x0101


	//----- nvinfo : EIATTR_VRC_CTA_INIT_COUNT
	.align		4
        /*0074*/ 	.byte	0x02, 0x4a
	.zero		1
	.zero		1


	//----- nvinfo : EIATTR_EXIT_INSTR_OFFSETS
	.align		4
        /*0078*/ 	.byte	0x04, 0x1c
        /*007a*/ 	.short	(.L_27 - .L_26)


	//   ....[0]....
.L_26:
        /*007c*/ 	.word	0x000000d0


	//   ....[1]....
        /*0080*/ 	.word	0x000008f0


	//----- nvinfo : EIATTR_CBANK_PARAM_SIZE
	.align		4
.L_27:
        /*0084*/ 	.byte	0x03, 0x19
        /*0086*/ 	.short	0x0024


	//----- nvinfo : EIATTR_PARAM_CBANK
	.align		4
        /*0088*/ 	.byte	0x04, 0x0a
        /*008a*/ 	.short	(.L_29 - .L_28)
	.align		4
.L_28:
        /*008c*/ 	.word	index@(.nv.constant0._Z6MatMulPfS_S_iii)
        /*0090*/ 	.short	0x0380
        /*0092*/ 	.short	0x0024


	//----- nvinfo : EIATTR_SW_WAR
	.align		4
.L_29:
        /*0094*/ 	.byte	0x04, 0x36
        /*0096*/ 	.short	(.L_31 - .L_30)
.L_30:
        /*0098*/ 	.word	0x00000008
.L_31:


//--------------------- .nv.info._Z6matAddPfS_S_ii --------------------------
	.section	.nv.info._Z6matAddPfS_S_ii,"",@"SHT_CUDA_INFO"
	.sectionflags	@""
	.align	4


	//----- nvinfo : EIATTR_CUDA_API_VERSION
	.align		4
        /*0000*/ 	.byte	0x04, 0x37
        /*0002*/ 	.short	(.L_33 - .L_32)
.L_32:
        /*0004*/ 	.word	0x00000082


	//----- nvinfo : EIATTR_KPARAM_INFO
	.align		4
.L_33:
        /*0008*/ 	.byte	0x04, 0x17
        /*000a*/ 	.short	(.L_35 - .L_34)
.L_34:
        /*000c*/ 	.word	0x00000000
        /*0010*/ 	.short	0x0004
        /*0012*/ 	.short	0x001c
        /*0014*/ 	.byte	0x00, 0xf0, 0x11, 0x00


	//----- nvinfo : EIATTR_KPARAM_INFO
	.align		4
.L_35:
        /*0018*/ 	.byte	0x04, 0x17
        /*001a*/ 	.short	(.L_37 - .L_36)
.L_36:
        /*001c*/ 	.word	0x00000000
        /*0020*/ 	.short	0x0003
        /*0022*/ 	.short	0x0018
        /*0024*/ 	.byte	0x00, 0xf0, 0x11, 0x00


	//----- nvinfo : EIATTR_KPARAM_INFO
	.align		4
.L_37:
        /*0028*/ 	.byte	0x04, 0x17
        /*002a*/ 	.short	(.L_39 - .L_38)
.L_38:
        /*002c*/ 	.word	0x00000000
        /*0030*/ 	.short	0x0002
        /*0032*/ 	.short	0x0010
        /*0034*/ 	.byte	0x00, 0xf5, 0x21, 0x00


	//----- nvinfo : EIATTR_KPARAM_INFO
	.align		4
.L_39:
        /*0038*/ 	.byte	0x04, 0x17
        /*003a*/ 	.short	(.L_41 - .L_40)
.L_40:
        /*003c*/ 	.word	0x00000000
        /*0040*/ 	.short	0x0001
        /*0042*/ 	.short	0x0008
        /*0044*/ 	.byte	0x00, 0xf5, 0x21, 0x00


	//----- nvinfo : EIATTR_KPARAM_INFO
	.align		4
.L_41:
        /*0048*/ 	.byte	0x04, 0x17
        /*004a*/ 	.short	(.L_43 - .L_42)
.L_42:
        /*004c*/ 	.word	0x00000000
        /*0050*/ 	.short	0x0000
        /*0052*/ 	.short	0x0000
        /*0054*/ 	.byte	0x00, 0xf5, 0x21, 0x00


	//----- nvinfo : EIATTR_SPARSE_MMA_MASK
	.align		4
.L_43:
        /*0058*/ 	.byte	0x03, 0x50
        /*005a*/ 	.short	0x0000


	//----- nvinfo : EIATTR_MAXREG_COUNT
	.align		4
        /*005c*/ 	.byte	0x03, 0x1b
        /*005e*/ 	.short	0x00ff


	//----- nvinfo : EIATTR_MERCURY_ISA_VERSION
	.align		4
        /*0060*/ 	.byte	0x03, 0x5f
        /*0062*/ 	.short	0x0101


	//----- nvinfo : EIATTR_VRC_CTA_INIT_COUNT
	.align		4
        /*0064*/ 	.byte	0x02, 0x4a
	.zero		1
	.zero		1


	//----- nvinfo : EIATTR_EXIT_INSTR_OFFSETS
	.align		4
        /*0068*/ 	.byte	0x04, 0x1c
        /*006a*/ 	.short	(.L_45 - .L_44)


	//   ....[0]....
.L_44:
        /*006c*/ 	.word	0x000000c0


	//   ....[1]....
        /*0070*/ 	.word	0x00000190


	//----- nvinfo : EIATTR_CBANK_PARAM_SIZE
	.align		4
.L_45:
        /*0074*/ 	.byte	0x03, 0x19
        /*0076*/ 	.short	0x0020


	//----- nvinfo : EIATTR_PARAM_CBANK
	.align		4
        /*0078*/ 	.byte	0x04, 0x0a
        /*007a*/ 	.short	(.L_47 - .L_46)
	.align		4
.L_46:
        /*007c*/ 	.word	index@(.nv.constant0._Z6matAddPfS_S_ii)
        /*0080*/ 	.short	0x0380
        /*0082*/ 	.short	0x0020


	//----- nvinfo : EIATTR_SW_WAR
	.align		4
.L_47:
        /*0084*/ 	.byte	0x04, 0x36
        /*0086*/ 	.short	(.L_49 - .L_48)
.L_48:
        /*0088*/ 	.word	0x00000008
.L_49:


//--------------------- .nv.callgraph             --------------------------
	.section	.nv.callgraph,"",@"SHT_CUDA_CALLGRAPH"
	.align	4
	.sectionentsize	8
	.align		4
        /*0000*/ 	.word	0x00000000
	.align		4
        /*0004*/ 	.word	0xffffffff
	.align		4
        /*0008*/ 	.word	0x00000000
	.align		4
        /*000c*/ 	.word	0xfffffffe
	.align		4
        /*0010*/ 	.word	0x00000000
	.align		4
        /*0014*/ 	.word	0xfffffffd
	.align		4
        /*0018*/ 	.word	0x00000000
	.align		4
        /*001c*/ 	.word	0xfffffffc


//--------------------- .text._Z6MatMulPfS_S_iii  --------------------------
	.section	.text._Z6MatMulPfS_S_iii,"ax",@progbits
	.align	128
        .global         _Z6MatMulPfS_S_iii
        .type           _Z6MatMulPfS_S_iii,@function
        .size           _Z6MatMulPfS_S_iii,(.L_x_6 - _Z6MatMulPfS_S_iii)
        .other          _Z6MatMulPfS_S_iii,@"STO_CUDA_ENTRY STV_DEFAULT"
_Z6MatMulPfS_S_iii:
.text._Z6MatMulPfS_S_iii:
[----:B------:R-:W-:Y:S01]  /*0000*/  LDC R1, c[0x0][0x37c] ;  /* 0x0000df00ff017b82 */ /* 0x000fe20000000800 */
[----:B------:R-:W0:Y:S07]  /*0010*/  S2R R5, SR_TID.X ;  /* 0x0000000000057919 */ /* 0x000e2e0000002100 */
[----:B------:R-:W1:Y:S01]  /*0020*/  LDC R16, c[0x0][0x364] ;  /* 0x0000d900ff107b82 */ /* 0x000e620000000800 */
[----:B------:R-:W2:Y:S01]  /*0030*/  LDCU UR6, c[0x0][0x398] ;  /* 0x00007300ff0677ac */ /* 0x000ea20008000800 */
[----:B------:R-:W1:Y:S06]  /*0040*/  S2R R3, SR_TID.Y ;  /* 0x0000000000037919 */ /* 0x000e6c0000002200 */
[----:B------:R-:W0:Y:S08]  /*0050*/  S2UR UR5, SR_CTAID.X ;  /* 0x00000000000579c3 */ /* 0x000e300000002500 */
[----:B------:R-:W0:Y:S08]  /*0060*/  LDC R0, c[0x0][0x360] ;  /* 0x0000d800ff007b82 */ /* 0x000e300000000800 */
[----:B------:R-:W1:Y:S08]  /*0070*/  S2UR UR4, SR_CTAID.Y ;  /* 0x00000000000479c3 */ /* 0x000e700000002600 */
[----:B------:R-:W3:Y:S01]  /*0080*/  LDC R17, c[0x0][0x3a0] ;  /* 0x0000e800ff117b82 */ /* 0x000ee20000000800 */
[----:B0-----:R-:W-:-:S02]  /*0090*/  IMAD R0, R0, UR5, R5 ;  /* 0x0000000500007c24 */ /* 0x001fc4000f8e0205 */
[----:B-1----:R-:W-:-:S03]  /*00a0*/  IMAD R16, R16, UR4, R3 ;  /* 0x0000000410107c24 */ /* 0x002fc6000f8e0203 */
[----:B---3--:R-:W-:-:S04]  /*00b0*/  ISETP.GE.AND P0, PT, R0, R17, PT ;  /* 0x000000110000720c */ /* 0x008fc80003f06270 */
[----:B--2---:R-:W-:-:S13]  /*00c0*/  ISETP.GE.OR P0, PT, R16, UR6, P0 ;  /* 0x0000000610007c0c */ /* 0x004fda0008706670 */
[----:B------:R-:W-:Y:S05]  /*00d0*/  @P0 EXIT ;  /* 0x000000000000094d */ /* 0x000fea0003800000 */
[----:B------:R-:W0:Y:S01]  /*00e0*/  LDC R19, c[0x0][0x39c] ;  /* 0x0000e700ff137b82 */ /* 0x000e220000000800 */
[----:B------:R-:W1:Y:S01]  /*00f0*/  LDCU.64 UR4, c[0x0][0x358] ;  /* 0x00006b00ff0477ac */ /* 0x000e620008000a00 */
[----:B------:R-:W-:Y:S01]  /*0100*/  HFMA2 R24, -RZ, RZ, 0, 0 ;  /* 0x00000000ff187431 */ /* 0x000fe200000001ff */
[----:B0-----:R-:W-:-:S13]  /*0110*/  ISETP.GE.AND P0, PT, R19, 0x1, PT ;  /* 0x000000011300780c */ /* 0x001fda0003f06270 */
[----:B-1----:R-:W-:Y:S05]  /*0120*/  @!P0 BRA `(.L_x_0) ;  /* 0x0000000400e08947 */ /* 0x002fea0003800000 */
[C---:B------:R-:W-:Y:S01]  /*0130*/  ISETP.GE.U32.AND P1, PT, R19.reuse, 0x8, PT ;  /* 0x000000081300780c */ /* 0x040fe20003f26070 */
[----:B------:R-:W-:Y:S01]  /*0140*/  IMAD R20, R16, R19, RZ ;  /* 0x0000001310147224 */ /* 0x000fe200078e02ff */
[----:B------:R-:W-:Y:S02]  /*0150*/  LOP3.LUT R27, R19, 0x7, RZ, 0xc0, !PT ;  /* 0x00000007131b7812 */ /* 0x000fe400078ec0ff */
[----:B------:R-:W-:Y:S02]  /*0160*/  MOV R24, RZ ;  /* 0x000000ff00187202 */ /* 0x000fe40000000f00 */
[----:B------:R-:W-:Y:S02]  /*0170*/  ISETP.NE.AND P0, PT, R27, RZ, PT ;  /* 0x000000ff1b00720c */ /* 0x000fe40003f05270 */
[----:B------:R-:W-:-:S05]  /*0180*/  MOV R21, RZ ;  /* 0x000000ff00157202 */ /* 0x000fca0000000f00 */
[----:B------:R-:W-:Y:S06]  /*0190*/  @!P1 BRA `(.L_x_1) ;  /* 0x0000000000c49947 */ /* 0x000fec0003800000 */
[----:B------:R-:W0:Y:S01]  /*01a0*/  LDC.64 R2, c[0x0][0x380] ;  /* 0x0000e000ff027b82 */ /* 0x000e220000000a00 */
[----:B------:R-:W-:Y:S02]  /*01b0*/  LOP3.LUT R21, R19, 0x7ffffff8, RZ, 0xc0, !PT ;  /* 0x7ffffff813157812 */ /* 0x000fe400078ec0ff */
[----:B------:R-:W-:Y:S02]  /*01c0*/  MOV R24, RZ ;  /* 0x000000ff00187202 */ /* 0x000fe40000000f00 */
[----:B------:R-:W-:Y:S02]  /*01d0*/  MOV R18, R0 ;  /* 0x0000000000127202 */ /* 0x000fe40000000f00 */
[----:B------:R-:W-:Y:S01]  /*01e0*/  IADD3 R22, PT, PT, -R21, RZ, RZ ;  /* 0x000000ff15167210 */ /* 0x000fe20007ffe1ff */
[----:B0-----:R-:W-:-:S03]  /*01f0*/  IMAD.WIDE.U32 R2, R20, 0x4, R2 ;  /* 0x0000000414027825 */ /* 0x001fc600078e0002 */
[----:B------:R-:W-:-:S04]  /*0200*/  IADD3 R4, P1, PT, R2, 0x10, RZ ;  /* 0x0000001002047810 */ /* 0x000fc80007f3e0ff */
[----:B------:R-:W-:-:S09]  /*0210*/  IADD3.X R5, PT, PT, RZ, R3, RZ, P1, !PT ;  /* 0x00000003ff057210 */ /* 0x000fd20000ffe4ff */
.L_x_2:
[----:B------:R-:W0:Y:S01]  /*0220*/  LDC.64 R14, c[0x0][0x388] ;  /* 0x0000e200ff0e7b82 */ /* 0x000e220000000a00 */
[----:B------:R-:W-:Y:S02]  /*0230*/  MOV R2, R4 ;  /* 0x0000000400027202 */ /* 0x000fe40000000f00 */
[----:B------:R-:W-:-:S05]  /*0240*/  MOV R3, R5 ;  /* 0x0000000500037202 */ /* 0x000fca0000000f00 */
[----:B------:R-:W2:Y:S04]  /*0250*/  LDG.E R25, desc[UR4][R2.64+-0x10] ;  /* 0xfffff00402197981 */ /* 0x000ea8000c1e1900 */
[----:B------:R-:W3:Y:S04]  /*0260*/  LDG.E R23, desc[UR4][R2.64+-0xc] ;  /* 0xfffff40402177981 */ /* 0x000ee8000c1e1900 */
[----:B------:R-:W4:Y:S04]  /*0270*/  LDG.E R29, desc[UR4][R2.64+-0x8] ;  /* 0xfffff804021d7981 */ /* 0x000f28000c1e1900 */
[----:B------:R-:W5:Y:S01]  /*0280*/  LDG.E R28, desc[UR4][R2.64+-0x4] ;  /* 0xfffffc04021c7981 */ /* 0x000f62000c1e1900 */
[----:B0-----:R-:W-:-:S05]  /*0290*/  IMAD.WIDE R14, R18, 0x4, R14 ;  /* 0x00000004120e7825 */ /* 0x001fca00078e020e */
[----:B------:R0:W2:Y:S01]  /*02a0*/  LDG.E R26, desc[UR4][R14.64] ;  /* 0x000000040e1a7981 */ /* 0x0000a2000c1e1900 */
[----:B------:R-:W-:-:S04]  /*02b0*/  IMAD.WIDE R12, R17, 0x4, R14 ;  /* 0x00000004110c7825 */ /* 0x000fc800078e020e */
[C---:B------:R-:W-:Y:S02]  /*02c0*/  IMAD.WIDE R4, R17.reuse, 0x4, R12 ;  /* 0x0000000411047825 */ /* 0x040fe400078e020c */
[----:B------:R-:W3:Y:S02]  /*02d0*/  LDG.E R12, desc[UR4][R12.64] ;  /* 0x000000040c0c7981 */ /* 0x000ee4000c1e1900 */
[C---:B------:R-:W-:Y:S02]  /*02e0*/  IMAD.WIDE R8, R17.reuse, 0x4, R4 ;  /* 0x0000000411087825 */ /* 0x040fe400078e0204 */
[----:B------:R-:W4:Y:S02]  /*02f0*/  LDG.E R4, desc[UR4][R4.64] ;  /* 0x0000000404047981 */ /* 0x000f24000c1e1900 */
[C---:B------:R-:W-:Y:S02]  /*0300*/  IMAD.WIDE R6, R17.reuse, 0x4, R8 ;  /* 0x0000000411067825 */ /* 0x040fe400078e0208 */
[----:B------:R-:W5:Y:S02]  /*0310*/  LDG.E R8, desc[UR4][R8.64] ;  /* 0x0000000408087981 */ /* 0x000f64000c1e1900 */
[----:B------:R-:W-:-:S02]  /*0320*/  IMAD.WIDE R10, R17, 0x4, R6 ;  /* 0x00000004110a7825 */ /* 0x000fc400078e0206 */
[----:B------:R-:W5:Y:S04]  /*0330*/  LDG.E R5, desc[UR4][R2.64] ;  /* 0x0000000402057981 */ /* 0x000f68000c1e1900 */
[----:B------:R-:W5:Y:S01]  /*0340*/  LDG.E R6, desc[UR4][R6.64] ;  /* 0x0000000406067981 */ /* 0x000f62000c1e1900 */
[----:B0-----:R-:W-:-:S03]  /*0350*/  IMAD.WIDE R14, R17, 0x4, R10 ;  /* 0x00000004110e7825 */ /* 0x001fc600078e020a */
[----:B------:R-:W5:Y:S04]  /*0360*/  LDG.E R10, desc[UR4][R10.64] ;  /* 0x000000040a0a7981 */ /* 0x000f68000c1e1900 */
[----:B------:R-:W5:Y:S04]  /*0370*/  LDG.E R13, desc[UR4][R14.64] ;  /* 0x000000040e0d7981 */ /* 0x000f68000c1e1900 */
[----:B------:R-:W5:Y:S04]  /*0380*/  LDG.E R7, desc[UR4][R2.64+0x4] ;  /* 0x0000040402077981 */ /* 0x000f68000c1e1900 */
[----:B------:R-:W5:Y:S01]  /*0390*/  LDG.E R9, desc[UR4][R2.64+0xc] ;  /* 0x00000c0402097981 */ /* 0x000f62000c1e1900 */
[----:B--2---:R-:W-:Y:S01]  /*03a0*/  FFMA R26, R25, R26, R24 ;  /* 0x0000001a191a7223 */ /* 0x004fe20000000018 */
[----:B------:R-:W-:-:S02]  /*03b0*/  IMAD.WIDE R24, R17, 0x4, R14 ;  /* 0x0000000411187825 */ /* 0x000fc400078e020e */
[----:B------:R-:W2:Y:S04]  /*03c0*/  LDG.E R14, desc[UR4][R2.64+0x8] ;  /* 0x00000804020e7981 */ /* 0x000ea8000c1e1900 */
[----:B------:R-:W2:Y:S01]  /*03d0*/  LDG.E R24, desc[UR4][R24.64] ;  /* 0x0000000418187981 */ /* 0x000ea2000c1e1900 */
[----:B---3--:R-:W-:Y:S01]  /*03e0*/  FFMA R12, R23, R12, R26 ;  /* 0x0000000c170c7223 */ /* 0x008fe2000000001a */
[----:B------:R-:W-:-:S03]  /*03f0*/  IADD3 R22, PT, PT, R22, 0x8, RZ ;  /* 0x0000000816167810 */ /* 0x000fc60007ffe0ff */
[----:B----4-:R-:W-:Y:S01]  /*0400*/  FFMA R29, R29, R4, R12 ;  /* 0x000000041d1d7223 */ /* 0x010fe2000000000c */
[----:B------:R-:W-:-:S03]  /*0410*/  ISETP.NE.AND P1, PT, R22, RZ, PT ;  /* 0x000000ff1600720c */ /* 0x000fc60003f25270 */
[----:B-----5:R-:W-:Y:S01]  /*0420*/  FFMA R8, R28, R8, R29 ;  /* 0x000000081c087223 */ /* 0x020fe2000000001d */
[----:B------:R-:W-:-:S03]  /*0430*/  IADD3 R4, P2, PT, R2, 0x20, RZ ;  /* 0x0000002002047810 */ /* 0x000fc60007f5e0ff */
[----:B------:R-:W-:Y:S01]  /*0440*/  FFMA R6, R5, R6, R8 ;  /* 0x0000000605067223 */ /* 0x000fe20000000008 */
[----:B------:R-:W-:Y:S02]  /*0450*/  IADD3.X R5, PT, PT, RZ, R3, RZ, P2, !PT ;  /* 0x00000003ff057210 */ /* 0x000fe400017fe4ff */
[----:B------:R-:W-:Y:S01]  /*0460*/  LEA R18, R17, R18, 0x3 ;  /* 0x0000001211127211 */ /* 0x000fe200078e18ff */
[----:B------:R-:W-:-:S04]  /*0470*/  FFMA R7, R7, R10, R6 ;  /* 0x0000000a07077223 */ /* 0x000fc80000000006 */
[----:B--2---:R-:W-:-:S04]  /*0480*/  FFMA R14, R14, R13, R7 ;  /* 0x0000000d0e0e7223 */ /* 0x004fc80000000007 */
[----:B------:R-:W-:Y:S01]  /*0490*/  FFMA R24, R9, R24, R14 ;  /* 0x0000001809187223 */ /* 0x000fe2000000000e */
[----:B------:R-:W-:Y:S06]  /*04a0*/  @P1 BRA `(.L_x_2) ;  /* 0xfffffffc005c1947 */ /* 0x000fec000383ffff */
.L_x_1:
[----:B------:R-:W-:Y:S05]  /*04b0*/  @!P0 BRA `(.L_x_0) ;  /* 0x0000000000fc8947 */ /* 0x000fea0003800000 */
[----:B------:R-:W-:Y:S02]  /*04c0*/  ISETP.GE.U32.AND P1, PT, R27, 0x4, PT ;  /* 0x000000041b00780c */ /* 0x000fe40003f26070 */
[----:B------:R-:W-:-:S04]  /*04d0*/  LOP3.LUT R14, R19, 0x3, RZ, 0xc0, !PT ;  /* 0x00000003130e7812 */ /* 0x000fc800078ec0ff */
[----:B------:R-:W-:-:S07]  /*04e0*/  ISETP.NE.AND P0, PT, R14, RZ, PT ;  /* 0x000000ff0e00720c */ /* 0x000fce0003f05270 */
[----:B------:R-:W-:Y:S06]  /*04f0*/  @!P1 BRA `(.L_x_3) ;  /* 0x00000000006c9947 */ /* 0x000fec0003800000 */
[----:B------:R-:W0:Y:S01]  /*0500*/  LDC.64 R4, c[0x0][0x388] ;  /* 0x0000e200ff047b82 */ /* 0x000e220000000a00 */
[----:B------:R-:W1:Y:S01]  /*0510*/  LDCU.64 UR6, c[0x0][0x380] ;  /* 0x00007000ff0677ac */ /* 0x000e620008000a00 */
[----:B------:R-:W-:Y:S01]  /*0520*/  IMAD R7, R21, R17, R0 ;  /* 0x0000001115077224 */ /* 0x000fe200078e0200 */
[CC--:B------:R-:W-:Y:S02]  /*0530*/  IADD3 R3, PT, PT, R20.reuse, R21.reuse, RZ ;  /* 0x0000001514037210 */ /* 0x0c0fe40007ffe0ff */
[----:B------:R-:W-:-:S03]  /*0540*/  IADD3 R8, P1, PT, R20, R21, RZ ;  /* 0x0000001514087210 */ /* 0x000fc60007f3e0ff */
[----:B------:R-:W2:Y:S01]  /*0550*/  LDC.64 R12, c[0x0][0x380] ;  /* 0x0000e000ff0c7b82 */ /* 0x000ea20000000a00 */
[----:B0-----:R-:W-:-:S04]  /*0560*/  IMAD.WIDE R4, R7, 0x4, R4 ;  /* 0x0000000407047825 */ /* 0x001fc800078e0204 */
[----:B------:R-:W-:Y:S02]  /*0570*/  IMAD.WIDE R6, R17, 0x4, R4 ;  /* 0x0000000411067825 */ /* 0x000fe400078e0204 */
[----:B------:R-:W3:Y:S02]  /*0580*/  LDG.E R4, desc[UR4][R4.64] ;  /* 0x0000000404047981 */ /* 0x000ee4000c1e1900 */
[----:B--2---:R-:W-:Y:S01]  /*0590*/  IMAD.WIDE.U32 R12, R3, 0x4, R12 ;  /* 0x00000004030c7825 */ /* 0x004fe200078e000c */
[----:B------:R-:W-:Y:S02]  /*05a0*/  IADD3.X R3, PT, PT, RZ, RZ, RZ, P1, !PT ;  /* 0x000000ffff037210 */ /* 0x000fe40000ffe4ff */
[----:B-1----:R-:W-:-:S03]  /*05b0*/  LEA R2, P1, R8, UR6, 0x2 ;  /* 0x0000000608027c11 */ /* 0x002fc6000f8210ff */
[----:B------:R-:W3:Y:S01]  /*05c0*/  LDG.E R13, desc[UR4][R12.64] ;  /* 0x000000040c0d7981 */ /* 0x000ee2000c1e1900 */
[----:B------:R-:W-:Y:S01]  /*05d0*/  LEA.HI.X R3, R8, UR7, R3, 0x2, P1 ;  /* 0x0000000708037c11 */ /* 0x000fe200088f1403 */
[C---:B------:R-:W-:Y:S02]  /*05e0*/  IMAD.WIDE R8, R17.reuse, 0x4, R6 ;  /* 0x0000000411087825 */ /* 0x040fe400078e0206 */
[----:B------:R-:W2:Y:S04]  /*05f0*/  LDG.E R6, desc[UR4][R6.64] ;  /* 0x0000000406067981 */ /* 0x000ea8000c1e1900 */
[----:B------:R-:W2:Y:S01]  /*0600*/  LDG.E R15, desc[UR4][R2.64+0x4] ;  /* 0x00000404020f7981 */ /* 0x000ea2000c1e1900 */
[----:B------:R-:W-:-:S03]  /*0610*/  IMAD.WIDE R10, R17, 0x4, R8 ;  /* 0x00000004110a7825 */ /* 0x000fc600078e0208 */
[----:B------:R-:W4:Y:S04]  /*0620*/  LDG.E R22, desc[UR4][R8.64] ;  /* 0x0000000408167981 */ /* 0x000f28000c1e1900 */
[----:B------:R-:W4:Y:S04]  /*0630*/  LDG.E R18, desc[UR4][R2.64+0x8] ;  /* 0x0000080402127981 */ /* 0x000f28000c1e1900 */
[----:B------:R-:W5:Y:S04]  /*0640*/  LDG.E R26, desc[UR4][R2.64+0xc] ;  /* 0x00000c04021a7981 */ /* 0x000f68000c1e1900 */
[----:B------:R-:W5:Y:S01]  /*0650*/  LDG.E R10, desc[UR4][R10.64] ;  /* 0x000000040a0a7981 */ /* 0x000f62000c1e1900 */
[----:B------:R-:W-:Y:S01]  /*0660*/  IADD3 R21, PT, PT, R21, 0x4, RZ ;  /* 0x0000000415157810 */ /* 0x000fe20007ffe0ff */
[----:B---3--:R-:W-:-:S04]  /*0670*/  FFMA R24, R13, R4, R24 ;  /* 0x000000040d187223 */ /* 0x008fc80000000018 */
[----:B--2---:R-:W-:-:S04]  /*0680*/  FFMA R15, R15, R6, R24 ;  /* 0x000000060f0f7223 */ /* 0x004fc80000000018 */
[----:B----4-:R-:W-:-:S04]  /*0690*/  FFMA R15, R18, R22, R15 ;  /* 0x00000016120f7223 */ /* 0x010fc8000000000f */
[----:B-----5:R-:W-:-:S07]  /*06a0*/  FFMA R24, R26, R10, R15 ;  /* 0x0000000a1a187223 */ /* 0x020fce000000000f */
.L_x_3:
[----:B------:R-:W-:Y:S05]  /*06b0*/  @!P0 BRA `(.L_x_0) ;  /* 0x00000000007c8947 */ /* 0x000fea0003800000 */
[----:B------:R-:W-:Y:S01]  /*06c0*/  ISETP.NE.AND P1, PT, R14, 0x1, PT ;  /* 0x000000010e00780c */ /* 0x000fe20003f25270 */
[----:B------:R-:W0:Y:S01]  /*06d0*/  LDC.64 R10, c[0x0][0x380] ;  /* 0x0000e000ff0a7b82 */ /* 0x000e220000000a00 */
[----:B------:R-:W-:-:S04]  /*06e0*/  LOP3.LUT R19, R19, 0x1, RZ, 0xc0, !PT ;  /* 0x0000000113137812 */ /* 0x000fc800078ec0ff */
[----:B------:R-:W-:-:S03]  /*06f0*/  ISETP.NE.U32.AND P0, PT, R19, 0x1, PT ;  /* 0x000000011300780c */ /* 0x000fc60003f05070 */
[----:B------:R-:W1:Y:S04]  /*0700*/  LDC.64 R8, c[0x0][0x388] ;  /* 0x0000e200ff087b82 */ /* 0x000e680000000a00 */
[CC--:B------:R-:W-:Y:S02]  /*0710*/  @P1 IADD3 R13, PT, PT, R20.reuse, R21.reuse, RZ ;  /* 0x00000015140d1210 */ /* 0x0c0fe40007ffe0ff */
[----:B------:R-:W-:Y:S02]  /*0720*/  @P1 IADD3 R12, P2, PT, R20, R21, RZ ;  /* 0x00000015140c1210 */ /* 0x000fe40007f5e0ff */
[----:B------:R-:W2:Y:S02]  /*0730*/  @P1 LDC.64 R2, c[0x0][0x380] ;  /* 0x0000e000ff021b82 */ /* 0x000ea40000000a00 */
[----:B------:R-:W-:-:S06]  /*0740*/  @P1 IADD3.X R14, PT, PT, RZ, RZ, RZ, P2, !PT ;  /* 0x000000ffff0e1210 */ /* 0x000fcc00017fe4ff */
[----:B------:R-:W3:Y:S01]  /*0750*/  LDC.64 R4, c[0x0][0x380] ;  /* 0x0000e000ff047b82 */ /* 0x000ee20000000a00 */
[----:B0-----:R-:W-:-:S04]  /*0760*/  @P1 IMAD.WIDE.U32 R10, R13, 0x4, R10 ;  /* 0x000000040d0a1825 */ /* 0x001fc800078e000a */
[C---:B------:R-:W-:Y:S01]  /*0770*/  @P1 IMAD R13, R21.reuse, R17, R0 ;  /* 0x00000011150d1224 */ /* 0x040fe200078e0200 */
[----:B------:R-:W-:Y:S01]  /*0780*/  @P1 IADD3 R21, PT, PT, R21, 0x2, RZ ;  /* 0x0000000215151810 */ /* 0x000fe20007ffe0ff */
[----:B------:R-:W4:Y:S01]  /*0790*/  @P1 LDG.E R11, desc[UR4][R10.64] ;  /* 0x000000040a0b1981 */ /* 0x000f22000c1e1900 */
[----:B------:R-:W0:Y:S01]  /*07a0*/  LDC.64 R6, c[0x0][0x388] ;  /* 0x0000e200ff067b82 */ /* 0x000e220000000a00 */
[----:B-1----:R-:W-:Y:S01]  /*07b0*/  @P1 IMAD.WIDE R8, R13, 0x4, R8 ;  /* 0x000000040d081825 */ /* 0x002fe200078e0208 */
[----:B------:R-:W-:Y:S02]  /*07c0*/  @!P0 IADD3 R15, PT, PT, R20, R21, RZ ;  /* 0x00000015140f8210 */ /* 0x000fe40007ffe0ff */
[----:B--2---:R-:W-:Y:S01]  /*07d0*/  @P1 LEA R2, P2, R12, R2, 0x2 ;  /* 0x000000020c021211 */ /* 0x004fe200078410ff */
[----:B------:R-:W-:-:S03]  /*07e0*/  @!P0 IMAD R21, R21, R17, R0 ;  /* 0x0000001115158224 */ /* 0x000fc600078e0200 */
[----:B------:R-:W-:Y:S01]  /*07f0*/  @P1 LEA.HI.X R3, R12, R3, R14, 0x2, P2 ;  /* 0x000000030c031211 */ /* 0x000fe200010f140e */
[----:B------:R-:W-:Y:S01]  /*0800*/  @P1 IMAD.WIDE R12, R17, 0x4, R8 ;  /* 0x00000004110c1825 */ /* 0x000fe200078e0208 */
[----:B------:R-:W4:Y:S03]  /*0810*/  @P1 LDG.E R14, desc[UR4][R8.64] ;  /* 0x00000004080e1981 */ /* 0x000f26000c1e1900 */
[----:B---3--:R-:W-:Y:S01]  /*0820*/  @!P0 IMAD.WIDE.U32 R4, R15, 0x4, R4 ;  /* 0x000000040f048825 */ /* 0x008fe200078e0004 */
[----:B------:R-:W2:Y:S04]  /*0830*/  @P1 LDG.E R2, desc[UR4][R2.64+0x4] ;  /* 0x0000040402021981 */ /* 0x000ea8000c1e1900 */
[----:B------:R-:W2:Y:S01]  /*0840*/  @P1 LDG.E R12, desc[UR4][R12.64] ;  /* 0x000000040c0c1981 */ /* 0x000ea2000c1e1900 */
[----:B0-----:R-:W-:-:S03]  /*0850*/  @!P0 IMAD.WIDE R6, R21, 0x4, R6 ;  /* 0x0000000415068825 */ /* 0x001fc600078e0206 */
[----:B------:R-:W3:Y:S04]  /*0860*/  @!P0 LDG.E R5, desc[UR4][R4.64] ;  /* 0x0000000404058981 */ /* 0x000ee8000c1e1900 */
[----:B------:R-:W3:Y:S01]  /*0870*/  @!P0 LDG.E R6, desc[UR4][R6.64] ;  /* 0x0000000406068981 */ /* 0x000ee2000c1e1900 */
[----:B----4-:R-:W-:-:S04]  /*0880*/  @P1 FFMA R11, R11, R14, R24 ;  /* 0x0000000e0b0b1223 */ /* 0x010fc80000000018 */
[----:B--2---:R-:W-:-:S04]  /*0890*/  @P1 FFMA R24, R2, R12, R11 ;  /* 0x0000000c02181223 */ /* 0x004fc8000000000b */
[----:B---3--:R-:W-:-:S07]  /*08a0*/  @!P0 FFMA R24, R5, R6, R24 ;  /* 0x0000000605188223 */ /* 0x008fce0000000018 */
.L_x_0:
[----:B------:R-:W0:Y:S01]  /*08b0*/  LDC.64 R2, c[0x0][0x390] ;  /* 0x0000e400ff027b82 */ /* 0x000e220000000a00 */
[----:B------:R-:W-:-:S04]  /*08c0*/  IMAD R17, R16, R17, R0 ;  /* 0x0000001110117224 */ /* 0x000fc800078e0200 */
[----:B0-----:R-:W-:-:S05]  /*08d0*/  IMAD.WIDE R2, R17, 0x4, R2 ;  /* 0x0000000411027825 */ /* 0x001fca00078e0202 */
[----:B------:R-:W-:Y:S01]  /*08e0*/  STG.E desc[UR4][R2.64], R24 ;  /* 0x0000001802007986 */ /* 0x000fe2000c101904 */
[----:B------:R-:W-:Y:S05]  /*08f0*/  EXIT ;  /* 0x000000000000794d */ /* 0x000fea0003800000 */
.L_x_4:
[----:B------:R-:W-:-:S00]  /*0900*/  BRA `(.L_x_4) ;  /* 0xfffffffc00fc7947 */ /* 0x000fc0000383ffff */
[----:B------:R-:W-:-:S00]  /*0910*/  NOP ;  /* 0x0000000000007918 */ /* 0x000fc00000000000 */
        /* <DEDUP_REMOVED lines=14> */
.L_x_6:


//--------------------- .text._Z6matAddPfS_S_ii   --------------------------
	.section	.text._Z6matAddPfS_S_ii,"ax",@progbits
	.align	128
        .global         _Z6matAddPfS_S_ii
        .type           _Z6matAddPfS_S_ii,@function
        .size           _Z6matAddPfS_S_ii,(.L_x_7 - _Z6matAddPfS_S_ii)
        .other          _Z6matAddPfS_S_ii,@"STO_CUDA_ENTRY STV_DEFAULT"
_Z6matAddPfS_S_ii:
.text._Z6matAddPfS_S_ii:
[----:B------:R-:W-:Y:S01]  /*0000*/  LDC R1, c[0x0][0x37c] ;  /* 0x0000df00ff017b82 */ /* 0x000fe20000000800 */
[----:B------:R-:W0:Y:S07]  /*0010*/  S2R R2, SR_TID.X ;  /* 0x0000000000027919 */ /* 0x000e2e0000002100 */
[----:B------:R-:W1:Y:S01]  /*0020*/  LDC R0, c[0x0][0x364] ;  /* 0x0000d900ff007b82 */ /* 0x000e620000000800 */
[----:B------:R-:W2:Y:S01]  /*0030*/  LDCU.64 UR6, c[0x0][0x398] ;  /* 0x00007300ff0677ac */ /* 0x000ea20008000a00 */
[----:B------:R-:W1:Y:S06]  /*0040*/  S2R R3, SR_TID.Y ;  /* 0x0000000000037919 */ /* 0x000e6c0000002200 */
[----:B------:R-:W0:Y:S08]  /*0050*/  S2UR UR5, SR_CTAID.X ;  /* 0x00000000000579c3 */ /* 0x000e300000002500 */
[----:B------:R-:W0:Y:S08]  /*0060*/  LDC R7, c[0x0][0x360] ;  /* 0x0000d800ff077b82 */ /* 0x000e300000000800 */
[----:B------:R-:W1:Y:S01]  /*0070*/  S2UR UR4, SR_CTAID.Y ;  /* 0x00000000000479c3 */ /* 0x000e620000002600 */
[----:B0-----:R-:W-:-:S05]  /*0080*/  IMAD R7, R7, UR5, R2 ;  /* 0x0000000507077c24 */ /* 0x001fca000f8e0202 */
[----:B--2---:R-:W-:Y:S01]  /*0090*/  ISETP.GE.AND P0, PT, R7, UR7, PT ;  /* 0x0000000707007c0c */ /* 0x004fe2000bf06270 */
[----:B-1----:R-:W-:-:S05]  /*00a0*/  IMAD R0, R0, UR4, R3 ;  /* 0x0000000400007c24 */ /* 0x002fca000f8e0203 */
[----:B------:R-:W-:-:S13]  /*00b0*/  ISETP.GE.OR P0, PT, R0, UR6, P0 ;  /* 0x0000000600007c0c */ /* 0x000fda0008706670 */
[----:B------:R-:W-:Y:S05]  /*00c0*/  @P0 EXIT ;  /* 0x000000000000094d */ /* 0x000fea0003800000 */
[----:B------:R-:W0:Y:S01]  /*00d0*/  LDC.64 R2, c[0x0][0x380] ;  /* 0x0000e000ff027b82 */ /* 0x000e220000000a00 */
[----:B------:R-:W1:Y:S01]  /*00e0*/  LDCU.64 UR4, c[0x0][0x358] ;  /* 0x00006b00ff0477ac */ /* 0x000e620008000a00 */
[----:B------:R-:W-:-:S06]  /*00f0*/  IMAD R9, R0, UR6, R7 ;  /* 0x0000000600097c24 */ /* 0x000fcc000f8e0207 */
[----:B------:R-:W2:Y:S08]  /*0100*/  LDC.64 R4, c[0x0][0x388] ;  /* 0x0000e200ff047b82 */ /* 0x000eb00000000a00 */
[----:B------:R-:W3:Y:S01]  /*0110*/  LDC.64 R6, c[0x0][0x390] ;  /* 0x0000e400ff067b82 */ /* 0x000ee20000000a00 */
[----:B0-----:R-:W-:-:S06]  /*0120*/  IMAD.WIDE R2, R9, 0x4, R2 ;  /* 0x0000000409027825 */ /* 0x001fcc00078e0202 */
[----:B-1----:R-:W4:Y:S01]  /*0130*/  LDG.E R2, desc[UR4][R2.64] ;  /* 0x0000000402027981 */ /* 0x002f22000c1e1900 */
[----:B--2---:R-:W-:-:S06]  /*0140*/  IMAD.WIDE R4, R9, 0x4, R4 ;  /* 0x0000000409047825 */ /* 0x004fcc00078e0204 */
[----:B------:R-:W4:Y:S01]  /*0150*/  LDG.E R5, desc[UR4][R4.64] ;  /* 0x0000000404057981 */ /* 0x000f22000c1e1900 */
[----:B---3--:R-:W-:-:S04]  /*0160*/  IMAD.WIDE R6, R9, 0x4, R6 ;  /* 0x0000000409067825 */ /* 0x008fc800078e0206 */
[----:B----4-:R-:W-:-:S05]  /*0170*/  FADD R9, R2, R5 ;  /* 0x0000000502097221 */ /* 0x010fca0000000000 */
[----:B------:R-:W-:Y:S01]  /*0180*/  STG.E desc[UR4][R6.64], R9 ;  /* 0x0000000906007986 */ /* 0x000fe2000c101904 */
[----:B------:R-:W-:Y:S05]  /*0190*/  EXIT ;  /* 0x000000000000794d */ /* 0x000fea0003800000 */
.L_x_5:
        /* <DEDUP_REMOVED lines=14> */
.L_x_7:


//--------------------- .nv.shared.reserved.0     --------------------------
	.section	.nv.shared.reserved.0,"aw",@nobits
	.weak		__nv_reservedSMEM_offset_0_alias
	.size		__nv_reservedSMEM_offset_0_alias, 0, 64
	.other		__nv_reservedSMEM_offset_0_alias,@"STO_CUDA_RESERVED_SHARED STV_DEFAULT"
__nv_reservedSMEM_offset_0_alias:
	.zero		0
	.zero		64


//--------------------- .nv.constant0._Z6MatMulPfS_S_iii --------------------------
	.section	.nv.constant0._Z6MatMulPfS_S_iii,"a",@progbits
	.sectionflags	@""
	.align	4
.nv.constant0._Z6MatMulPfS_S_iii:
	.zero		932


//--------------------- .nv.constant0._Z6matAddPfS_S_ii --------------------------
	.section	.nv.constant0._Z6matAddPfS_S_ii,"a",@progbits
	.sectionflags	@""
	.align	4
.nv.constant0._Z6matAddPfS_S_ii:
	.zero		928


//--------------------- SYMBOLS --------------------------

	.type		.nv.reservedSmem.offset0,@object
	.size		.nv.reservedSmem.offset0,0x4
